//
// Generated by NVIDIA NVVM Compiler
//
// Compiler Build ID: CL-36424714
// Cuda compilation tools, release 13.0, V13.0.88
// Based on NVVM 20.0.0
//

.version 9.0
.target sm_100
.address_size 64

	// .globl	_Z20computeMeanOneThreadPdS_j

.visible .entry _Z20computeMeanOneThreadPdS_j(
	.param .u64 .ptr .align 1 _Z20computeMeanOneThreadPdS_j_param_0,
	.param .u64 .ptr .align 1 _Z20computeMeanOneThreadPdS_j_param_1,
	.param .u32 _Z20computeMeanOneThreadPdS_j_param_2
)
{


	ret;

}
	// .globl	_Z22computeStdDevOneThreadPdS_jS_
.visible .entry _Z22computeStdDevOneThreadPdS_jS_(
	.param .u64 .ptr .align 1 _Z22computeStdDevOneThreadPdS_jS__param_0,
	.param .u64 .ptr .align 1 _Z22computeStdDevOneThreadPdS_jS__param_1,
	.param .u32 _Z22computeStdDevOneThreadPdS_jS__param_2,
	.param .u64 .ptr .align 1 _Z22computeStdDevOneThreadPdS_jS__param_3
)
{


	ret;

}
	// .globl	_Z36computeGlobalSumWithOneElemPerThreadPdjS_
.visible .entry _Z36computeGlobalSumWithOneElemPerThreadPdjS_(
	.param .u64 .ptr .align 1 _Z36computeGlobalSumWithOneElemPerThreadPdjS__param_0,
	.param .u32 _Z36computeGlobalSumWithOneElemPerThreadPdjS__param_1,
	.param .u64 .ptr .align 1 _Z36computeGlobalSumWithOneElemPerThreadPdjS__param_2
)
{


	ret;

}
	// .globl	_Z38computeSumDiffElemWithOneElemPerThreadPdjS_S_
.visible .entry _Z38computeSumDiffElemWithOneElemPerThreadPdjS_S_(
	.param .u64 .ptr .align 1 _Z38computeSumDiffElemWithOneElemPerThreadPdjS_S__param_0,
	.param .u32 _Z38computeSumDiffElemWithOneElemPerThreadPdjS_S__param_1,
	.param .u64 .ptr .align 1 _Z38computeSumDiffElemWithOneElemPerThreadPdjS_S__param_2,
	.param .u64 .ptr .align 1 _Z38computeSumDiffElemWithOneElemPerThreadPdjS_S__param_3
)
{


	ret;

}
	// .globl	_Z34computeStdDevWithGlobalSumDiffElemjPdS_
.visible .entry _Z34computeStdDevWithGlobalSumDiffElemjPdS_(
	.param .u32 _Z34computeStdDevWithGlobalSumDiffElemjPdS__param_0,
	.param .u64 .ptr .align 1 _Z34computeStdDevWithGlobalSumDiffElemjPdS__param_1,
	.param .u64 .ptr .align 1 _Z34computeStdDevWithGlobalSumDiffElemjPdS__param_2
)
{


	ret;

}
	// .globl	_Z42computeGlobalSumWithMultipleElemsPerThreadPdjjS_
.visible .entry _Z42computeGlobalSumWithMultipleElemsPerThreadPdjjS_(
	.param .u64 .ptr .align 1 _Z42computeGlobalSumWithMultipleElemsPerThreadPdjjS__param_0,
	.param .u32 _Z42computeGlobalSumWithMultipleElemsPerThreadPdjjS__param_1,
	.param .u32 _Z42computeGlobalSumWithMultipleElemsPerThreadPdjjS__param_2,
	.param .u64 .ptr .align 1 _Z42computeGlobalSumWithMultipleElemsPerThreadPdjjS__param_3
)
{


	ret;

}
	// .globl	_Z44computeSumDiffElemWithMultipleElemsPerThreadPdjjS_S_
.visible .entry _Z44computeSumDiffElemWithMultipleElemsPerThreadPdjjS_S_(
	.param .u64 .ptr .align 1 _Z44computeSumDiffElemWithMultipleElemsPerThreadPdjjS_S__param_0,
	.param .u32 _Z44computeSumDiffElemWithMultipleElemsPerThreadPdjjS_S__param_1,
	.param .u32 _Z44computeSumDiffElemWithMultipleElemsPerThreadPdjjS_S__param_2,
	.param .u64 .ptr .align 1 _Z44computeSumDiffElemWithMultipleElemsPerThreadPdjjS_S__param_3,
	.param .u64 .ptr .align 1 _Z44computeSumDiffElemWithMultipleElemsPerThreadPdjjS_S__param_4
)
{


	ret;

}
	// .globl	_Z42computeGlobalSumWithOneElemPerThreadWithSMPdjS_
.visible .entry _Z42computeGlobalSumWithOneElemPerThreadWithSMPdjS_(
	.param .u64 .ptr .align 1 _Z42computeGlobalSumWithOneElemPerThreadWithSMPdjS__param_0,
	.param .u32 _Z42computeGlobalSumWithOneElemPerThreadWithSMPdjS__param_1,
	.param .u64 .ptr .align 1 _Z42computeGlobalSumWithOneElemPerThreadWithSMPdjS__param_2
)
{


	ret;

}
	// .globl	_Z44computeSumDiffElemWithOneElemPerThreadWithSMPdjS_S_
.visible .entry _Z44computeSumDiffElemWithOneElemPerThreadWithSMPdjS_S_(
	.param .u64 .ptr .align 1 _Z44computeSumDiffElemWithOneElemPerThreadWithSMPdjS_S__param_0,
	.param .u32 _Z44computeSumDiffElemWithOneElemPerThreadWithSMPdjS_S__param_1,
	.param .u64 .ptr .align 1 _Z44computeSumDiffElemWithOneElemPerThreadWithSMPdjS_S__param_2,
	.param .u64 .ptr .align 1 _Z44computeSumDiffElemWithOneElemPerThreadWithSMPdjS_S__param_3
)
{


	ret;

}


// ===== COMPILED SASS (sm_100) =====

	.target	sm_100

	.elftype	@"ET_EXEC"


//--------------------- .note.nv.tkinfo           --------------------------
	.section	.note.nv.tkinfo,"",@"SHT_NOTE"
	.sectionflags	@"SHF_NOTE_NV_TKINFO"
	.tkinfo
        /*0018*/ 	.word	0x00000002
        /*0030*/ 	.string	""
        /*0030*/ 	.string	"ptxas"
        /*0030*/ 	.string	"Cuda compilation tools, release 13.0, V13.0.88"
        /*0030*/ 	.string	"Build cuda_13.0.r13.0/compiler.36424714_0"
        /*0030*/ 	.string	"-arch sm_100 -m 64 "



//--------------------- .note.nv.cuinfo           --------------------------
	.section	.note.nv.cuinfo,"",@"SHT_NOTE"
	.sectionflags	@"SHF_NOTE_NV_CUINFO"
        /*0018*/ 	.short	0x0002
        /*001a*/ 	.short	0x0064
        /*001c*/ 	.short	0x0082
	.zero		2


//--------------------- .nv.info                  --------------------------
	.section	.nv.info,"",@"SHT_CUDA_INFO"
	.align	4


	//----- nvinfo : EIATTR_REGCOUNT
	.align		4
        /*0000*/ 	.byte	0x04, 0x2f
        /*0002*/ 	.short	(.L_1 - .L_0)
	.align		4
.L_0:
        /*0004*/ 	.word	index@(_Z20computeMeanOneThreadPdS_j)
        /*0008*/ 	.word	0x00000004


	//----- nvinfo : EIATTR_FRAME_SIZE
	.align		4
.L_1:
        /*000c*/ 	.byte	0x04, 0x11
        /*000e*/ 	.short	(.L_3 - .L_2)
	.align		4
.L_2:
        /*0010*/ 	.word	index@(_Z20computeMeanOneThreadPdS_j)
        /*0014*/ 	.word	0x00000000


	//----- nvinfo : EIATTR_REGCOUNT
	.align		4
.L_3:
        /*0018*/ 	.byte	0x04, 0x2f
        /*001a*/ 	.short	(.L_5 - .L_4)
	.align		4
.L_4:
        /*001c*/ 	.word	index@(_Z22computeStdDevOneThreadPdS_jS_)
        /*0020*/ 	.word	0x00000004


	//----- nvinfo : EIATTR_FRAME_SIZE
	.align		4
.L_5:
        /*0024*/ 	.byte	0x04, 0x11
        /*0026*/ 	.short	(.L_7 - .L_6)
	.align		4
.L_6:
        /*0028*/ 	.word	index@(_Z22computeStdDevOneThreadPdS_jS_)
        /*002c*/ 	.word	0x00000000


	//----- nvinfo : EIATTR_REGCOUNT
	.align		4
.L_7:
        /*0030*/ 	.byte	0x04, 0x2f
        /*0032*/ 	.short	(.L_9 - .L_8)
	.align		4
.L_8:
        /*0034*/ 	.word	index@(_Z36computeGlobalSumWithOneElemPerThreadPdjS_)
        /*0038*/ 	.word	0x00000004


	//----- nvinfo : EIATTR_FRAME_SIZE
	.align		4
.L_9:
        /*003c*/ 	.byte	0x04, 0x11
        /*003e*/ 	.short	(.L_11 - .L_10)
	.align		4
.L_10:
        /*0040*/ 	.word	index@(_Z36computeGlobalSumWithOneElemPerThreadPdjS_)
        /*0044*/ 	.word	0x00000000


	//----- nvinfo : EIATTR_REGCOUNT
	.align		4
.L_11:
        /*0048*/ 	.byte	0x04, 0x2f
        /*004a*/ 	.short	(.L_13 - .L_12)
	.align		4
.L_12:
        /*004c*/ 	.word	index@(_Z38computeSumDiffElemWithOneElemPerThreadPdjS_S_)
        /*0050*/ 	.word	0x00000004


	//----- nvinfo : EIATTR_FRAME_SIZE
	.align		4
.L_13:
        /*0054*/ 	.byte	0x04, 0x11
        /*0056*/ 	.short	(.L_15 - .L_14)
	.align		4
.L_14:
        /*0058*/ 	.word	index@(_Z38computeSumDiffElemWithOneElemPerThreadPdjS_S_)
        /*005c*/ 	.word	0x00000000


	//----- nvinfo : EIATTR_REGCOUNT
	.align		4
.L_15:
        /*0060*/ 	.byte	0x04, 0x2f
        /*0062*/ 	.short	(.L_17 - .L_16)
	.align		4
.L_16:
        /*0064*/ 	.word	index@(_Z34computeStdDevWithGlobalSumDiffElemjPdS_)
        /*0068*/ 	.word	0x00000004


	//----- nvinfo : EIATTR_FRAME_SIZE
	.align		4
.L_17:
        /*006c*/ 	.byte	0x04, 0x11
        /*006e*/ 	.short	(.L_19 - .L_18)
	.align		4
.L_18:
        /*0070*/ 	.word	index@(_Z34computeStdDevWithGlobalSumDiffElemjPdS_)
        /*0074*/ 	.word	0x00000000


	//----- nvinfo : EIATTR_REGCOUNT
	.align		4
.L_19:
        /*0078*/ 	.byte	0x04, 0x2f
        /*007a*/ 	.short	(.L_21 - .L_20)
	.align		4
.L_20:
        /*007c*/ 	.word	index@(_Z42computeGlobalSumWithMultipleElemsPerThreadPdjjS_)
        /*0080*/ 	.word	0x00000004


	//----- nvinfo : EIATTR_FRAME_SIZE
	.align		4
.L_21:
        /*0084*/ 	.byte	0x04, 0x11
        /*0086*/ 	.short	(.L_23 - .L_22)
	.align		4
.L_22:
        /*0088*/ 	.word	index@(_Z42computeGlobalSumWithMultipleElemsPerThreadPdjjS_)
        /*008c*/ 	.word	0x00000000


	//----- nvinfo : EIATTR_REGCOUNT
	.align		4
.L_23:
        /*0090*/ 	.byte	0x04, 0x2f
        /*0092*/ 	.short	(.L_25 - .L_24)
	.align		4
.L_24:
        /*0094*/ 	.word	index@(_Z44computeSumDiffElemWithMultipleElemsPerThreadPdjjS_S_)
        /*0098*/ 	.word	0x00000004


	//----- nvinfo : EIATTR_FRAME_SIZE
	.align		4
.L_25:
        /*009c*/ 	.byte	0x04, 0x11
        /*009e*/ 	.short	(.L_27 - .L_26)
	.align		4
.L_26:
        /*00a0*/ 	.word	index@(_Z44computeSumDiffElemWithMultipleElemsPerThreadPdjjS_S_)
        /*00a4*/ 	.word	0x00000000


	//----- nvinfo : EIATTR_REGCOUNT
	.align		4
.L_27:
        /*00a8*/ 	.byte	0x04, 0x2f
        /*00aa*/ 	.short	(.L_29 - .L_28)
	.align		4
.L_28:
        /*00ac*/ 	.word	index@(_Z42computeGlobalSumWithOneElemPerThreadWithSMPdjS_)
        /*00b0*/ 	.word	0x00000004


	//----- nvinfo : EIATTR_FRAME_SIZE
	.align		4
.L_29:
        /*00b4*/ 	.byte	0x04, 0x11
        /*00b6*/ 	.short	(.L_31 - .L_30)
	.align		4
.L_30:
        /*00b8*/ 	.word	index@(_Z42computeGlobalSumWithOneElemPerThreadWithSMPdjS_)
        /*00bc*/ 	.word	0x00000000


	//----- nvinfo : EIATTR_REGCOUNT
	.align		4
.L_31:
        /*00c0*/ 	.byte	0x04, 0x2f
        /*00c2*/ 	.short	(.L_33 - .L_32)
	.align		4
.L_32:
        /*00c4*/ 	.word	index@(_Z44computeSumDiffElemWithOneElemPerThreadWithSMPdjS_S_)
        /*00c8*/ 	.word	0x00000004


	//----- nvinfo : EIATTR_FRAME_SIZE
	.align		4
.L_33:
        /*00cc*/ 	.byte	0x04, 0x11
        /*00ce*/ 	.short	(.L_35 - .L_34)
	.align		4
.L_34:
        /*00d0*/ 	.word	index@(_Z44computeSumDiffElemWithOneElemPerThreadWithSMPdjS_S_)
        /*00d4*/ 	.word	0x00000000


	//----- nvinfo : EIATTR_MIN_STACK_SIZE
	.align		4
.L_35:
        /*00d8*/ 	.byte	0x04, 0x12
        /*00da*/ 	.short	(.L_37 - .L_36)
	.align		4
.L_36:
        /*00dc*/ 	.word	index@(_Z44computeSumDiffElemWithOneElemPerThreadWithSMPdjS_S_)
        /*00e0*/ 	.word	0x00000000


	//----- nvinfo : EIATTR_MIN_STACK_SIZE
	.align		4
.L_37:
        /*00e4*/ 	.byte	0x04, 0x12
        /*00e6*/ 	.short	(.L_39 - .L_38)
	.align		4
.L_38:
        /*00e8*/ 	.word	index@(_Z42computeGlobalSumWithOneElemPerThreadWithSMPdjS_)
        /*00ec*/ 	.word	0x00000000


	//----- nvinfo : EIATTR_MIN_STACK_SIZE
	.align		4
.L_39:
        /*00f0*/ 	.byte	0x04, 0x12
        /*00f2*/ 	.short	(.L_41 - .L_40)
	.align		4
.L_40:
        /*00f4*/ 	.word	index@(_Z44computeSumDiffElemWithMultipleElemsPerThreadPdjjS_S_)
        /*00f8*/ 	.word	0x00000000


	//----- nvinfo : EIATTR_MIN_STACK_SIZE
	.align		4
.L_41:
        /*00fc*/ 	.byte	0x04, 0x12
        /*00fe*/ 	.short	(.L_43 - .L_42)
	.align		4
.L_42:
        /*0100*/ 	.word	index@(_Z42computeGlobalSumWithMultipleElemsPerThreadPdjjS_)
        /*0104*/ 	.word	0x00000000


	//----- nvinfo : EIATTR_MIN_STACK_SIZE
	.align		4
.L_43:
        /*0108*/ 	.byte	0x04, 0x12
        /*010a*/ 	.short	(.L_45 - .L_44)
	.align		4
.L_44:
        /*010c*/ 	.word	index@(_Z34computeStdDevWithGlobalSumDiffElemjPdS_)
        /*0110*/ 	.word	0x00000000


	//----- nvinfo : EIATTR_MIN_STACK_SIZE
	.align		4
.L_45:
        /*0114*/ 	.byte	0x04, 0x12
        /*0116*/ 	.short	(.L_47 - .L_46)
	.align		4
.L_46:
        /*0118*/ 	.word	index@(_Z38computeSumDiffElemWithOneElemPerThreadPdjS_S_)
        /*011c*/ 	.word	0x00000000


	//----- nvinfo : EIATTR_MIN_STACK_SIZE
	.align		4
.L_47:
        /*0120*/ 	.byte	0x04, 0x12
        /*0122*/ 	.short	(.L_49 - .L_48)
	.align		4
.L_48:
        /*0124*/ 	.word	index@(_Z36computeGlobalSumWithOneElemPerThreadPdjS_)
        /*0128*/ 	.word	0x00000000


	//----- nvinfo : EIATTR_MIN_STACK_SIZE
	.align		4
.L_49:
        /*012c*/ 	.byte	0x04, 0x12
        /*012e*/ 	.short	(.L_51 - .L_50)
	.align		4
.L_50:
        /*0130*/ 	.word	index@(_Z22computeStdDevOneThreadPdS_jS_)
        /*0134*/ 	.word	0x00000000


	//----- nvinfo : EIATTR_MIN_STACK_SIZE
	.align		4
.L_51:
        /*0138*/ 	.byte	0x04, 0x12
        /*013a*/ 	.short	(.L_53 - .L_52)
	.align		4
.L_52:
        /*013c*/ 	.word	index@(_Z20computeMeanOneThreadPdS_j)
        /*0140*/ 	.word	0x00000000
.L_53:


//--------------------- .nv.compat                --------------------------
	.section	.nv.compat,"",@"SHT_CUDA_COMPAT_INFO"
	.align	4
        /*0000*/ 	.byte	0x02, 0x09, 0x00, 0x00, 0x02, 0x02, 0x01, 0x00, 0x02, 0x05, 0x05, 0x00, 0x03, 0x07, 0x01, 0x01
        /*0010*/ 	.byte	0x02, 0x03, 0x00, 0x00, 0x02, 0x06, 0x01, 0x00, 0x04, 0x0b, 0x08, 0x00, 0x09, 0x00, 0x00, 0x00
        /*0020*/ 	.byte	0x00, 0x00, 0x00, 0x00


//--------------------- .nv.info._Z44computeSumDiffElemWithOneElemPerThreadWithSMPdjS_S_ --------------------------
	.section	.nv.info._Z44computeSumDiffElemWithOneElemPerThreadWithSMPdjS_S_,"",@"SHT_CUDA_INFO"
	.sectionflags	@""
	.align	4


	//----- nvinfo : EIATTR_CUDA_API_VERSION
	.align		4
        /*0000*/ 	.byte	0x04, 0x37
        /*0002*/ 	.short	(.L_55 - .L_54)
.L_54:
        /*0004*/ 	.word	0x00000082


	//----- nvinfo : EIATTR_KPARAM_INFO
	.align		4
.L_55:
        /*0008*/ 	.byte	0x04, 0x17
        /*000a*/ 	.short	(.L_57 - .L_56)
.L_56:
        /*000c*/ 	.word	0x00000000
        /*0010*/ 	.short	0x0003
        /*0012*/ 	.short	0x0018
        /*0014*/ 	.byte	0x00, 0xf5, 0x21, 0x00


	//----- nvinfo : EIATTR_KPARAM_INFO
	.align		4
.L_57:
        /*0018*/ 	.byte	0x04, 0x17
        /*001a*/ 	.short	(.L_59 - .L_58)
.L_58:
        /*001c*/ 	.word	0x00000000
        /*0020*/ 	.short	0x0002
        /*0022*/ 	.short	0x0010
        /*0024*/ 	.byte	0x00, 0xf5, 0x21, 0x00


	//----- nvinfo : EIATTR_KPARAM_INFO
	.align		4
.L_59:
        /*0028*/ 	.byte	0x04, 0x17
        /*002a*/ 	.short	(.L_61 - .L_60)
.L_60:
        /*002c*/ 	.word	0x00000000
        /*0030*/ 	.short	0x0001
        /*0032*/ 	.short	0x0008
        /*0034*/ 	.byte	0x00, 0xf0, 0x11, 0x00


	//----- nvinfo : EIATTR_KPARAM_INFO
	.align		4
.L_61:
        /*0038*/ 	.byte	0x04, 0x17
        /*003a*/ 	.short	(.L_63 - .L_62)
.L_62:
        /*003c*/ 	.word	0x00000000
        /*0040*/ 	.short	0x0000
        /*0042*/ 	.short	0x0000
        /*0044*/ 	.byte	0x00, 0xf5, 0x21, 0x00


	//----- nvinfo : EIATTR_SPARSE_MMA_MASK
	.align		4
.L_63:
        /*0048*/ 	.byte	0x03, 0x50
        /*004a*/ 	.short	0x0000


	//----- nvinfo : EIATTR_MAXREG_COUNT
	.align		4
        /*004c*/ 	.byte	0x03, 0x1b
        /*004e*/ 	.short	0x00ff


	//----- nvinfo : EIATTR_MERCURY_ISA_VERSION
	.align		4
        /*0050*/ 	.byte	0x03, 0x5f
        /*0052*/ 	.short	0x0101


	//----- nvinfo : EIATTR_VRC_CTA_INIT_COUNT
	.align		4
        /*0054*/ 	.byte	0x02, 0x4a
	.zero		1
	.zero		1


	//----- nvinfo : EIATTR_EXIT_INSTR_OFFSETS
	.align		4
        /*0058*/ 	.byte	0x04, 0x1c
        /*005a*/ 	.short	(.L_65 - .L_64)


	//   ....[0]....
.L_64:
        /*005c*/ 	.word	0x00000010


	//----- nvinfo : EIATTR_CBANK_PARAM_SIZE
	.align		4
.L_65:
        /*0060*/ 	.byte	0x03, 0x19
        /*0062*/ 	.short	0x0020


	//----- nvinfo : EIATTR_PARAM_CBANK
	.align		4
        /*0064*/ 	.byte	0x04, 0x0a
        /*0066*/ 	.short	(.L_67 - .L_66)
	.align		4
.L_66:
        /*0068*/ 	.word	index@(.nv.constant0._Z44computeSumDiffElemWithOneElemPerThreadWithSMPdjS_S_)
        /*006c*/ 	.short	0x0380
        /*006e*/ 	.short	0x0020


	//----- nvinfo : EIATTR_SW_WAR
	.align		4
.L_67:
        /*0070*/ 	.byte	0x04, 0x36
        /*0072*/ 	.short	(.L_69 - .L_68)
.L_68:
        /*0074*/ 	.word	0x00000008
.L_69:


//--------------------- .nv.info._Z42computeGlobalSumWithOneElemPerThreadWithSMPdjS_ --------------------------
	.section	.nv.info._Z42computeGlobalSumWithOneElemPerThreadWithSMPdjS_,"",@"SHT_CUDA_INFO"
	.sectionflags	@""
	.align	4


	//----- nvinfo : EIATTR_CUDA_API_VERSION
	.align		4
        /*0000*/ 	.byte	0x04, 0x37
        /*0002*/ 	.short	(.L_71 - .L_70)
.L_70:
        /*0004*/ 	.word	0x00000082


	//----- nvinfo : EIATTR_KPARAM_INFO
	.align		4
.L_71:
        /*0008*/ 	.byte	0x04, 0x17
        /*000a*/ 	.short	(.L_73 - .L_72)
.L_72:
        /*000c*/ 	.word	0x00000000
        /*0010*/ 	.short	0x0002
        /*0012*/ 	.short	0x0010
        /*0014*/ 	.byte	0x00, 0xf5, 0x21, 0x00


	//----- nvinfo : EIATTR_KPARAM_INFO
	.align		4
.L_73:
        /*0018*/ 	.byte	0x04, 0x17
        /*001a*/ 	.short	(.L_75 - .L_74)
.L_74:
        /*001c*/ 	.word	0x00000000
        /*0020*/ 	.short	0x0001
        /*0022*/ 	.short	0x0008
        /*0024*/ 	.byte	0x00, 0xf0, 0x11, 0x00


	//----- nvinfo : EIATTR_KPARAM_INFO
	.align		4
.L_75:
        /*0028*/ 	.byte	0x04, 0x17
        /*002a*/ 	.short	(.L_77 - .L_76)
.L_76:
        /*002c*/ 	.word	0x00000000
        /*0030*/ 	.short	0x0000
        /*0032*/ 	.short	0x0000
        /*0034*/ 	.byte	0x00, 0xf5, 0x21, 0x00


	//----- nvinfo : EIATTR_SPARSE_MMA_MASK
	.align		4
.L_77:
        /*0038*/ 	.byte	0x03, 0x50
        /*003a*/ 	.short	0x0000


	//----- nvinfo : EIATTR_MAXREG_COUNT
	.align		4
        /*003c*/ 	.byte	0x03, 0x1b
        /*003e*/ 	.short	0x00ff


	//----- nvinfo : EIATTR_MERCURY_ISA_VERSION
	.align		4
        /*0040*/ 	.byte	0x03, 0x5f
        /*0042*/ 	.short	0x0101


	//----- nvinfo : EIATTR_VRC_CTA_INIT_COUNT
	.align		4
        /*0044*/ 	.byte	0x02, 0x4a
	.zero		1
	.zero		1


	//----- nvinfo : EIATTR_EXIT_INSTR_OFFSETS
	.align		4
        /*0048*/ 	.byte	0x04, 0x1c
        /*004a*/ 	.short	(.L_79 - .L_78)


	//   ....[0]....
.L_78:
        /*004c*/ 	.word	0x00000010


	//----- nvinfo : EIATTR_CBANK_PARAM_SIZE
	.align		4
.L_79:
        /*0050*/ 	.byte	0x03, 0x19
        /*0052*/ 	.short	0x0018


	//----- nvinfo : EIATTR_PARAM_CBANK
	.align		4
        /*0054*/ 	.byte	0x04, 0x0a
        /*0056*/ 	.short	(.L_81 - .L_80)
	.align		4
.L_80:
        /*0058*/ 	.word	index@(.nv.constant0._Z42computeGlobalSumWithOneElemPerThreadWithSMPdjS_)
        /*005c*/ 	.short	0x0380
        /*005e*/ 	.short	0x0018


	//----- nvinfo : EIATTR_SW_WAR
	.align		4
.L_81:
        /*0060*/ 	.byte	0x04, 0x36
        /*0062*/ 	.short	(.L_83 - .L_82)
.L_82:
        /*0064*/ 	.word	0x00000008
.L_83:


//--------------------- .nv.info._Z44computeSumDiffElemWithMultipleElemsPerThreadPdjjS_S_ --------------------------
	.section	.nv.info._Z44computeSumDiffElemWithMultipleElemsPerThreadPdjjS_S_,"",@"SHT_CUDA_INFO"
	.sectionflags	@""
	.align	4


	//----- nvinfo : EIATTR_CUDA_API_VERSION
	.align		4
        /*0000*/ 	.byte	0x04, 0x37
        /*0002*/ 	.short	(.L_85 - .L_84)
.L_84:
        /*0004*/ 	.word	0x00000082


	//----- nvinfo : EIATTR_KPARAM_INFO
	.align		4
.L_85:
        /*0008*/ 	.byte	0x04, 0x17
        /*000a*/ 	.short	(.L_87 - .L_86)
.L_86:
        /*000c*/ 	.word	0x00000000
        /*0010*/ 	.short	0x0004
        /*0012*/ 	.short	0x0018
        /*0014*/ 	.byte	0x00, 0xf5, 0x21, 0x00


	//----- nvinfo : EIATTR_KPARAM_INFO
	.align		4
.L_87:
        /*0018*/ 	.byte	0x04, 0x17
        /*001a*/ 	.short	(.L_89 - .L_88)
.L_88:
        /*001c*/ 	.word	0x00000000
        /*0020*/ 	.short	0x0003
        /*0022*/ 	.short	0x0010
        /*0024*/ 	.byte	0x00, 0xf5, 0x21, 0x00


	//----- nvinfo : EIATTR_KPARAM_INFO
	.align		4
.L_89:
        /*0028*/ 	.byte	0x04, 0x17
        /*002a*/ 	.short	(.L_91 - .L_90)
.L_90:
        /*002c*/ 	.word	0x00000000
        /*0030*/ 	.short	0x0002
        /*0032*/ 	.short	0x000c
        /*0034*/ 	.byte	0x00, 0xf0, 0x11, 0x00


	//----- nvinfo : EIATTR_KPARAM_INFO
	.align		4
.L_91:
        /*0038*/ 	.byte	0x04, 0x17
        /*003a*/ 	.short	(.L_93 - .L_92)
.L_92:
        /*003c*/ 	.word	0x00000000
        /*0040*/ 	.short	0x0001
        /*0042*/ 	.short	0x0008
        /*0044*/ 	.byte	0x00, 0xf0, 0x11, 0x00


	//----- nvinfo : EIATTR_KPARAM_INFO
	.align		4
.L_93:
        /*0048*/ 	.byte	0x04, 0x17
        /*004a*/ 	.short	(.L_95 - .L_94)
.L_94:
        /*004c*/ 	.word	0x00000000
        /*0050*/ 	.short	0x0000
        /*0052*/ 	.short	0x0000
        /*0054*/ 	.byte	0x00, 0xf5, 0x21, 0x00


	//----- nvinfo : EIATTR_SPARSE_MMA_MASK
	.align		4
.L_95:
        /*0058*/ 	.byte	0x03, 0x50
        /*005a*/ 	.short	0x0000


	//----- nvinfo : EIATTR_MAXREG_COUNT
	.align		4
        /*005c*/ 	.byte	0x03, 0x1b
        /*005e*/ 	.short	0x00ff


	//----- nvinfo : EIATTR_MERCURY_ISA_VERSION
	.align		4
        /*0060*/ 	.byte	0x03, 0x5f
        /*0062*/ 	.short	0x0101


	//----- nvinfo : EIATTR_VRC_CTA_INIT_COUNT
	.align		4
        /*0064*/ 	.byte	0x02, 0x4a
	.zero		1
	.zero		1


	//----- nvinfo : EIATTR_EXIT_INSTR_OFFSETS
	.align		4
        /*0068*/ 	.byte	0x04, 0x1c
        /*006a*/ 	.short	(.L_97 - .L_96)


	//   ....[0]....
.L_96:
        /*006c*/ 	.word	0x00000010


	//----- nvinfo : EIATTR_CBANK_PARAM_SIZE
	.align		4
.L_97:
        /*0070*/ 	.byte	0x03, 0x19
        /*0072*/ 	.short	0x0020


	//----- nvinfo : EIATTR_PARAM_CBANK
	.align		4
        /*0074*/ 	.byte	0x04, 0x0a
        /*0076*/ 	.short	(.L_99 - .L_98)
	.align		4
.L_98:
        /*0078*/ 	.word	index@(.nv.constant0._Z44computeSumDiffElemWithMultipleElemsPerThreadPdjjS_S_)
        /*007c*/ 	.short	0x0380
        /*007e*/ 	.short	0x0020


	//----- nvinfo : EIATTR_SW_WAR
	.align		4
.L_99:
        /*0080*/ 	.byte	0x04, 0x36
        /*0082*/ 	.short	(.L_101 - .L_100)
.L_100:
        /*0084*/ 	.word	0x00000008
.L_101:


//--------------------- .nv.info._Z42computeGlobalSumWithMultipleElemsPerThreadPdjjS_ --------------------------
	.section	.nv.info._Z42computeGlobalSumWithMultipleElemsPerThreadPdjjS_,"",@"SHT_CUDA_INFO"
	.sectionflags	@""
	.align	4


	//----- nvinfo : EIATTR_CUDA_API_VERSION
	.align		4
        /*0000*/ 	.byte	0x04, 0x37
        /*0002*/ 	.short	(.L_103 - .L_102)
.L_102:
        /*0004*/ 	.word	0x00000082


	//----- nvinfo : EIATTR_KPARAM_INFO
	.align		4
.L_103:
        /*0008*/ 	.byte	0x04, 0x17
        /*000a*/ 	.short	(.L_105 - .L_104)
.L_104:
        /*000c*/ 	.word	0x00000000
        /*0010*/ 	.short	0x0003
        /*0012*/ 	.short	0x0010
        /*0014*/ 	.byte	0x00, 0xf5, 0x21, 0x00


	//----- nvinfo : EIATTR_KPARAM_INFO
	.align		4
.L_105:
        /*0018*/ 	.byte	0x04, 0x17
        /*001a*/ 	.short	(.L_107 - .L_106)
.L_106:
        /*001c*/ 	.word	0x00000000
        /*0020*/ 	.short	0x0002
        /*0022*/ 	.short	0x000c
        /*0024*/ 	.byte	0x00, 0xf0, 0x11, 0x00


	//----- nvinfo : EIATTR_KPARAM_INFO
	.align		4
.L_107:
        /*0028*/ 	.byte	0x04, 0x17
        /*002a*/ 	.short	(.L_109 - .L_108)
.L_108:
        /*002c*/ 	.word	0x00000000
        /*0030*/ 	.short	0x0001
        /*0032*/ 	.short	0x0008
        /*0034*/ 	.byte	0x00, 0xf0, 0x11, 0x00


	//----- nvinfo : EIATTR_KPARAM_INFO
	.align		4
.L_109:
        /*0038*/ 	.byte	0x04, 0x17
        /*003a*/ 	.short	(.L_111 - .L_110)
.L_110:
        /*003c*/ 	.word	0x00000000
        /*0040*/ 	.short	0x0000
        /*0042*/ 	.short	0x0000
        /*0044*/ 	.byte	0x00, 0xf5, 0x21, 0x00


	//----- nvinfo : EIATTR_SPARSE_MMA_MASK
	.align		4
.L_111:
        /*0048*/ 	.byte	0x03, 0x50
        /*004a*/ 	.short	0x0000


	//----- nvinfo : EIATTR_MAXREG_COUNT
	.align		4
        /*004c*/ 	.byte	0x03, 0x1b
        /*004e*/ 	.short	0x00ff


	//----- nvinfo : EIATTR_MERCURY_ISA_VERSION
	.align		4
        /*0050*/ 	.byte	0x03, 0x5f
        /*0052*/ 	.short	0x0101


	//----- nvinfo : EIATTR_VRC_CTA_INIT_COUNT
	.align		4
        /*0054*/ 	.byte	0x02, 0x4a
	.zero		1
	.zero		1


	//----- nvinfo : EIATTR_EXIT_INSTR_OFFSETS
	.align		4
        /*0058*/ 	.byte	0x04, 0x1c
        /*005a*/ 	.short	(.L_113 - .L_112)


	//   ....[0]....
.L_112:
        /*005c*/ 	.word	0x00000010


	//----- nvinfo : EIATTR_CBANK_PARAM_SIZE
	.align		4
.L_113:
        /*0060*/ 	.byte	0x03, 0x19
        /*0062*/ 	.short	0x0018


	//----- nvinfo : EIATTR_PARAM_CBANK
	.align		4
        /*0064*/ 	.byte	0x04, 0x0a
        /*0066*/ 	.short	(.L_115 - .L_114)
	.align		4
.L_114:
        /*0068*/ 	.word	index@(.nv.constant0._Z42computeGlobalSumWithMultipleElemsPerThreadPdjjS_)
        /*006c*/ 	.short	0x0380
        /*006e*/ 	.short	0x0018


	//----- nvinfo : EIATTR_SW_WAR
	.align		4
.L_115:
        /*0070*/ 	.byte	0x04, 0x36
        /*0072*/ 	.short	(.L_117 - .L_116)
.L_116:
        /*0074*/ 	.word	0x00000008
.L_117:


//--------------------- .nv.info._Z34computeStdDevWithGlobalSumDiffElemjPdS_ --------------------------
	.section	.nv.info._Z34computeStdDevWithGlobalSumDiffElemjPdS_,"",@"SHT_CUDA_INFO"
	.sectionflags	@""
	.align	4


	//----- nvinfo : EIATTR_CUDA_API_VERSION
	.align		4
        /*0000*/ 	.byte	0x04, 0x37
        /*0002*/ 	.short	(.L_119 - .L_118)
.L_118:
        /*0004*/ 	.word	0x00000082


	//----- nvinfo : EIATTR_KPARAM_INFO
	.align		4
.L_119:
        /*0008*/ 	.byte	0x04, 0x17
        /*000a*/ 	.short	(.L_121 - .L_120)
.L_120:
        /*000c*/ 	.word	0x00000000
        /*0010*/ 	.short	0x0002
        /*0012*/ 	.short	0x0010
        /*0014*/ 	.byte	0x00, 0xf5, 0x21, 0x00


	//----- nvinfo : EIATTR_KPARAM_INFO
	.align		4
.L_121:
        /*0018*/ 	.byte	0x04, 0x17
        /*001a*/ 	.short	(.L_123 - .L_122)
.L_122:
        /*001c*/ 	.word	0x00000000
        /*0020*/ 	.short	0x0001
        /*0022*/ 	.short	0x0008
        /*0024*/ 	.byte	0x00, 0xf5, 0x21, 0x00


	//----- nvinfo : EIATTR_KPARAM_INFO
	.align		4
.L_123:
        /*0028*/ 	.byte	0x04, 0x17
        /*002a*/ 	.short	(.L_125 - .L_124)
.L_124:
        /*002c*/ 	.word	0x00000000
        /*0030*/ 	.short	0x0000
        /*0032*/ 	.short	0x0000
        /*0034*/ 	.byte	0x00, 0xf0, 0x11, 0x00


	//----- nvinfo : EIATTR_SPARSE_MMA_MASK
	.align		4
.L_125:
        /*0038*/ 	.byte	0x03, 0x50
        /*003a*/ 	.short	0x0000


	//----- nvinfo : EIATTR_MAXREG_COUNT
	.align		4
        /*003c*/ 	.byte	0x03, 0x1b
        /*003e*/ 	.short	0x00ff


	//----- nvinfo : EIATTR_MERCURY_ISA_VERSION
	.align		4
        /*0040*/ 	.byte	0x03, 0x5f
        /*0042*/ 	.short	0x0101


	//----- nvinfo : EIATTR_VRC_CTA_INIT_COUNT
	.align		4
        /*0044*/ 	.byte	0x02, 0x4a
	.zero		1
	.zero		1


	//----- nvinfo : EIATTR_EXIT_INSTR_OFFSETS
	.align		4
        /*0048*/ 	.byte	0x04, 0x1c
        /*004a*/ 	.short	(.L_127 - .L_126)


	//   ....[0]....
.L_126:
        /*004c*/ 	.word	0x00000010


	//----- nvinfo : EIATTR_CBANK_PARAM_SIZE
	.align		4
.L_127:
        /*0050*/ 	.byte	0x03, 0x19
        /*0052*/ 	.short	0x0018


	//----- nvinfo : EIATTR_PARAM_CBANK
	.align		4
        /*0054*/ 	.byte	0x04, 0x0a
        /*0056*/ 	.short	(.L_129 - .L_128)
	.align		4
.L_128:
        /*0058*/ 	.word	index@(.nv.constant0._Z34computeStdDevWithGlobalSumDiffElemjPdS_)
        /*005c*/ 	.short	0x0380
        /*005e*/ 	.short	0x0018


	//----- nvinfo : EIATTR_SW_WAR
	.align		4
.L_129:
        /*0060*/ 	.byte	0x04, 0x36
        /*0062*/ 	.short	(.L_131 - .L_130)
.L_130:
        /*0064*/ 	.word	0x00000008
.L_131:


//--------------------- .nv.info._Z38computeSumDiffElemWithOneElemPerThreadPdjS_S_ --------------------------
	.section	.nv.info._Z38computeSumDiffElemWithOneElemPerThreadPdjS_S_,"",@"SHT_CUDA_INFO"
	.sectionflags	@""
	.align	4


	//----- nvinfo : EIATTR_CUDA_API_VERSION
	.align		4
        /*0000*/ 	.byte	0x04, 0x37
        /*0002*/ 	.short	(.L_133 - .L_132)
.L_132:
        /*0004*/ 	.word	0x00000082


	//----- nvinfo : EIATTR_KPARAM_INFO
	.align		4
.L_133:
        /*0008*/ 	.byte	0x04, 0x17
        /*000a*/ 	.short	(.L_135 - .L_134)
.L_134:
        /*000c*/ 	.word	0x00000000
        /*0010*/ 	.short	0x0003
        /*0012*/ 	.short	0x0018
        /*0014*/ 	.byte	0x00, 0xf5, 0x21, 0x00


	//----- nvinfo : EIATTR_KPARAM_INFO
	.align		4
.L_135:
        /*0018*/ 	.byte	0x04, 0x17
        /*001a*/ 	.short	(.L_137 - .L_136)
.L_136:
        /*001c*/ 	.word	0x00000000
        /*0020*/ 	.short	0x0002
        /*0022*/ 	.short	0x0010
        /*0024*/ 	.byte	0x00, 0xf5, 0x21, 0x00


	//----- nvinfo : EIATTR_KPARAM_INFO
	.align		4
.L_137:
        /*0028*/ 	.byte	0x04, 0x17
        /*002a*/ 	.short	(.L_139 - .L_138)
.L_138:
        /*002c*/ 	.word	0x00000000
        /*0030*/ 	.short	0x0001
        /*0032*/ 	.short	0x0008
        /*0034*/ 	.byte	0x00, 0xf0, 0x11, 0x00


	//----- nvinfo : EIATTR_KPARAM_INFO
	.align		4
.L_139:
        /*0038*/ 	.byte	0x04, 0x17
        /*003a*/ 	.short	(.L_141 - .L_140)
.L_140:
        /*003c*/ 	.word	0x00000000
        /*0040*/ 	.short	0x0000
        /*0042*/ 	.short	0x0000
        /*0044*/ 	.byte	0x00, 0xf5, 0x21, 0x00


	//----- nvinfo : EIATTR_SPARSE_MMA_MASK
	.align		4
.L_141:
        /*0048*/ 	.byte	0x03, 0x50
        /*004a*/ 	.short	0x0000


	//----- nvinfo : EIATTR_MAXREG_COUNT
	.align		4
        /*004c*/ 	.byte	0x03, 0x1b
        /*004e*/ 	.short	0x00ff


	//----- nvinfo : EIATTR_MERCURY_ISA_VERSION
	.align		4
        /*0050*/ 	.byte	0x03, 0x5f
        /*0052*/ 	.short	0x0101


	//----- nvinfo : EIATTR_VRC_CTA_INIT_COUNT
	.align		4
        /*0054*/ 	.byte	0x02, 0x4a
	.zero		1
	.zero		1


	//----- nvinfo : EIATTR_EXIT_INSTR_OFFSETS
	.align		4
        /*0058*/ 	.byte	0x04, 0x1c
        /*005a*/ 	.short	(.L_143 - .L_142)


	//   ....[0]....
.L_142:
        /*005c*/ 	.word	0x00000010


	//----- nvinfo : EIATTR_CBANK_PARAM_SIZE
	.align		4
.L_143:
        /*0060*/ 	.byte	0x03, 0x19
        /*0062*/ 	.short	0x0020


	//----- nvinfo : EIATTR_PARAM_CBANK
	.align		4
        /*0064*/ 	.byte	0x04, 0x0a
        /*0066*/ 	.short	(.L_145 - .L_144)
	.align		4
.L_144:
        /*0068*/ 	.word	index@(.nv.constant0._Z38computeSumDiffElemWithOneElemPerThreadPdjS_S_)
        /*006c*/ 	.short	0x0380
        /*006e*/ 	.short	0x0020


	//----- nvinfo : EIATTR_SW_WAR
	.align		4
.L_145:
        /*0070*/ 	.byte	0x04, 0x36
        /*0072*/ 	.short	(.L_147 - .L_146)
.L_146:
        /*0074*/ 	.word	0x00000008
.L_147:


//--------------------- .nv.info._Z36computeGlobalSumWithOneElemPerThreadPdjS_ --------------------------
	.section	.nv.info._Z36computeGlobalSumWithOneElemPerThreadPdjS_,"",@"SHT_CUDA_INFO"
	.sectionflags	@""
	.align	4


	//----- nvinfo : EIATTR_CUDA_API_VERSION
	.align		4
        /*0000*/ 	.byte	0x04, 0x37
        /*0002*/ 	.short	(.L_149 - .L_148)
.L_148:
        /*0004*/ 	.word	0x00000082


	//----- nvinfo : EIATTR_KPARAM_INFO
	.align		4
.L_149:
        /*0008*/ 	.byte	0x04, 0x17
        /*000a*/ 	.short	(.L_151 - .L_150)
.L_150:
        /*000c*/ 	.word	0x00000000
        /*0010*/ 	.short	0x0002
        /*0012*/ 	.short	0x0010
        /*0014*/ 	.byte	0x00, 0xf5, 0x21, 0x00


	//----- nvinfo : EIATTR_KPARAM_INFO
	.align		4
.L_151:
        /*0018*/ 	.byte	0x04, 0x17
        /*001a*/ 	.short	(.L_153 - .L_152)
.L_152:
        /*001c*/ 	.word	0x00000000
        /*0020*/ 	.short	0x0001
        /*0022*/ 	.short	0x0008
        /*0024*/ 	.byte	0x00, 0xf0, 0x11, 0x00


	//----- nvinfo : EIATTR_KPARAM_INFO
	.align		4
.L_153:
        /*0028*/ 	.byte	0x04, 0x17
        /*002a*/ 	.short	(.L_155 - .L_154)
.L_154:
        /*002c*/ 	.word	0x00000000
        /*0030*/ 	.short	0x0000
        /*0032*/ 	.short	0x0000
        /*0034*/ 	.byte	0x00, 0xf5, 0x21, 0x00


	//----- nvinfo : EIATTR_SPARSE_MMA_MASK
	.align		4
.L_155:
        /*0038*/ 	.byte	0x03, 0x50
        /*003a*/ 	.short	0x0000


	//----- nvinfo : EIATTR_MAXREG_COUNT
	.align		4
        /*003c*/ 	.byte	0x03, 0x1b
        /*003e*/ 	.short	0x00ff


	//----- nvinfo : EIATTR_MERCURY_ISA_VERSION
	.align		4
        /*0040*/ 	.byte	0x03, 0x5f
        /*0042*/ 	.short	0x0101


	//----- nvinfo : EIATTR_VRC_CTA_INIT_COUNT
	.align		4
        /*0044*/ 	.byte	0x02, 0x4a
	.zero		1
	.zero		1


	//----- nvinfo : EIATTR_EXIT_INSTR_OFFSETS
	.align		4
        /*0048*/ 	.byte	0x04, 0x1c
        /*004a*/ 	.short	(.L_157 - .L_156)


	//   ....[0]....
.L_156:
        /*004c*/ 	.word	0x00000010


	//----- nvinfo : EIATTR_CBANK_PARAM_SIZE
	.align		4
.L_157:
        /*0050*/ 	.byte	0x03, 0x19
        /*0052*/ 	.short	0x0018


	//----- nvinfo : EIATTR_PARAM_CBANK
	.align		4
        /*0054*/ 	.byte	0x04, 0x0a
        /*0056*/ 	.short	(.L_159 - .L_158)
	.align		4
.L_158:
        /*0058*/ 	.word	index@(.nv.constant0._Z36computeGlobalSumWithOneElemPerThreadPdjS_)
        /*005c*/ 	.short	0x0380
        /*005e*/ 	.short	0x0018


	//----- nvinfo : EIATTR_SW_WAR
	.align		4
.L_159:
        /*0060*/ 	.byte	0x04, 0x36
        /*0062*/ 	.short	(.L_161 - .L_160)
.L_160:
        /*0064*/ 	.word	0x00000008
.L_161:


//--------------------- .nv.info._Z22computeStdDevOneThreadPdS_jS_ --------------------------
	.section	.nv.info._Z22computeStdDevOneThreadPdS_jS_,"",@"SHT_CUDA_INFO"
	.sectionflags	@""
	.align	4


	//----- nvinfo : EIATTR_CUDA_API_VERSION
	.align		4
        /*0000*/ 	.byte	0x04, 0x37
        /*0002*/ 	.short	(.L_163 - .L_162)
.L_162:
        /*0004*/ 	.word	0x00000082


	//----- nvinfo : EIATTR_KPARAM_INFO
	.align		4
.L_163:
        /*0008*/ 	.byte	0x04, 0x17
        /*000a*/ 	.short	(.L_165 - .L_164)
.L_164:
        /*000c*/ 	.word	0x00000000
        /*0010*/ 	.short	0x0003
        /*0012*/ 	.short	0x0018
        /*0014*/ 	.byte	0x00, 0xf5, 0x21, 0x00


	//----- nvinfo : EIATTR_KPARAM_INFO
	.align		4
.L_165:
        /*0018*/ 	.byte	0x04, 0x17
        /*001a*/ 	.short	(.L_167 - .L_166)
.L_166:
        /*001c*/ 	.word	0x00000000
        /*0020*/ 	.short	0x0002
        /*0022*/ 	.short	0x0010
        /*0024*/ 	.byte	0x00, 0xf0, 0x11, 0x00


	//----- nvinfo : EIATTR_KPARAM_INFO
	.align		4
.L_167:
        /*0028*/ 	.byte	0x04, 0x17
        /*002a*/ 	.short	(.L_169 - .L_168)
.L_168:
        /*002c*/ 	.word	0x00000000
        /*0030*/ 	.short	0x0001
        /*0032*/ 	.short	0x0008
        /*0034*/ 	.byte	0x00, 0xf5, 0x21, 0x00


	//----- nvinfo : EIATTR_KPARAM_INFO
	.align		4
.L_169:
        /*0038*/ 	.byte	0x04, 0x17
        /*003a*/ 	.short	(.L_171 - .L_170)
.L_170:
        /*003c*/ 	.word	0x00000000
        /*0040*/ 	.short	0x0000
        /*0042*/ 	.short	0x0000
        /*0044*/ 	.byte	0x00, 0xf5, 0x21, 0x00


	//----- nvinfo : EIATTR_SPARSE_MMA_MASK
	.align		4
.L_171:
        /*0048*/ 	.byte	0x03, 0x50
        /*004a*/ 	.short	0x0000


	//----- nvinfo : EIATTR_MAXREG_COUNT
	.align		4
        /*004c*/ 	.byte	0x03, 0x1b
        /*004e*/ 	.short	0x00ff


	//----- nvinfo : EIATTR_MERCURY_ISA_VERSION
	.align		4
        /*0050*/ 	.byte	0x03, 0x5f
        /*0052*/ 	.short	0x0101


	//----- nvinfo : EIATTR_VRC_CTA_INIT_COUNT
	.align		4
        /*0054*/ 	.byte	0x02, 0x4a
	.zero		1
	.zero		1


	//----- nvinfo : EIATTR_EXIT_INSTR_OFFSETS
	.align		4
        /*0058*/ 	.byte	0x04, 0x1c
        /*005a*/ 	.short	(.L_173 - .L_172)


	//   ....[0]....
.L_172:
        /*005c*/ 	.word	0x00000010


	//----- nvinfo : EIATTR_CBANK_PARAM_SIZE
	.align		4
.L_173:
        /*0060*/ 	.byte	0x03, 0x19
        /*0062*/ 	.short	0x0020


	//----- nvinfo : EIATTR_PARAM_CBANK
	.align		4
        /*0064*/ 	.byte	0x04, 0x0a
        /*0066*/ 	.short	(.L_175 - .L_174)
	.align		4
.L_174:
        /*0068*/ 	.word	index@(.nv.constant0._Z22computeStdDevOneThreadPdS_jS_)
        /*006c*/ 	.short	0x0380
        /*006e*/ 	.short	0x0020


	//----- nvinfo : EIATTR_SW_WAR
	.align		4
.L_175:
        /*0070*/ 	.byte	0x04, 0x36
        /*0072*/ 	.short	(.L_177 - .L_176)
.L_176:
        /*0074*/ 	.word	0x00000008
.L_177:


//--------------------- .nv.info._Z20computeMeanOneThreadPdS_j --------------------------
	.section	.nv.info._Z20computeMeanOneThreadPdS_j,"",@"SHT_CUDA_INFO"
	.sectionflags	@""
	.align	4


	//----- nvinfo : EIATTR_CUDA_API_VERSION
	.align		4
        /*0000*/ 	.byte	0x04, 0x37
        /*0002*/ 	.short	(.L_179 - .L_178)
.L_178:
        /*0004*/ 	.word	0x00000082


	//----- nvinfo : EIATTR_KPARAM_INFO
	.align		4
.L_179:
        /*0008*/ 	.byte	0x04, 0x17
        /*000a*/ 	.short	(.L_181 - .L_180)
.L_180:
        /*000c*/ 	.word	0x00000000
        /*0010*/ 	.short	0x0002
        /*0012*/ 	.short	0x0010
        /*0014*/ 	.byte	0x00, 0xf0, 0x11, 0x00


	//----- nvinfo : EIATTR_KPARAM_INFO
	.align		4
.L_181:
        /*0018*/ 	.byte	0x04, 0x17
        /*001a*/ 	.short	(.L_183 - .L_182)
.L_182:
        /*001c*/ 	.word	0x00000000
        /*0020*/ 	.short	0x0001
        /*0022*/ 	.short	0x0008
        /*0024*/ 	.byte	0x00, 0xf5, 0x21, 0x00


	//----- nvinfo : EIATTR_KPARAM_INFO
	.align		4
.L_183:
        /*0028*/ 	.byte	0x04, 0x17
        /*002a*/ 	.short	(.L_185 - .L_184)
.L_184:
        /*002c*/ 	.word	0x00000000
        /*0030*/ 	.short	0x0000
        /*0032*/ 	.short	0x0000
        /*0034*/ 	.byte	0x00, 0xf5, 0x21, 0x00


	//----- nvinfo : EIATTR_SPARSE_MMA_MASK
	.align		4
.L_185:
        /*0038*/ 	.byte	0x03, 0x50
        /*003a*/ 	.short	0x0000


	//----- nvinfo : EIATTR_MAXREG_COUNT
	.align		4
        /*003c*/ 	.byte	0x03, 0x1b
        /*003e*/ 	.short	0x00ff


	//----- nvinfo : EIATTR_MERCURY_ISA_VERSION
	.align		4
        /*0040*/ 	.byte	0x03, 0x5f
        /*0042*/ 	.short	0x0101


	//----- nvinfo : EIATTR_VRC_CTA_INIT_COUNT
	.align		4
        /*0044*/ 	.byte	0x02, 0x4a
	.zero		1
	.zero		1


	//----- nvinfo : EIATTR_EXIT_INSTR_OFFSETS
	.align		4
        /*0048*/ 	.byte	0x04, 0x1c
        /*004a*/ 	.short	(.L_187 - .L_186)


	//   ....[0]....
.L_186:
        /*004c*/ 	.word	0x00000010


	//----- nvinfo : EIATTR_CBANK_PARAM_SIZE
	.align		4
.L_187:
        /*0050*/ 	.byte	0x03, 0x19
        /*0052*/ 	.short	0x0014


	//----- nvinfo : EIATTR_PARAM_CBANK
	.align		4
        /*0054*/ 	.byte	0x04, 0x0a
        /*0056*/ 	.short	(.L_189 - .L_188)
	.align		4
.L_188:
        /*0058*/ 	.word	index@(.nv.constant0._Z20computeMeanOneThreadPdS_j)
        /*005c*/ 	.short	0x0380
        /*005e*/ 	.short	0x0014


	//----- nvinfo : EIATTR_SW_WAR
	.align		4
.L_189:
        /*0060*/ 	.byte	0x04, 0x36
        /*0062*/ 	.short	(.L_191 - .L_190)
.L_190:
        /*0064*/ 	.word	0x00000008
.L_191:


//--------------------- .nv.callgraph             --------------------------
	.section	.nv.callgraph,"",@"SHT_CUDA_CALLGRAPH"
	.align	4
	.sectionentsize	8
	.align		4
        /*0000*/ 	.word	0x00000000
	.align		4
        /*0004*/ 	.word	0xffffffff
	.align		4
        /*0008*/ 	.word	0x00000000
	.align		4
        /*000c*/ 	.word	0xfffffffe
	.align		4
        /*0010*/ 	.word	0x00000000
	.align		4
        /*0014*/ 	.word	0xfffffffd
	.align		4
        /*0018*/ 	.word	0x00000000
	.align		4
        /*001c*/ 	.word	0xfffffffc


//--------------------- .text._Z44computeSumDiffElemWithOneElemPerThreadWithSMPdjS_S_ --------------------------
	.section	.text._Z44computeSumDiffElemWithOneElemPerThreadWithSMPdjS_S_,"ax",@progbits
	.align	128
        .global         _Z44computeSumDiffElemWithOneElemPerThreadWithSMPdjS_S_
        .type           _Z44computeSumDiffElemWithOneElemPerThreadWithSMPdjS_S_,@function
        .size           _Z44computeSumDiffElemWithOneElemPerThreadWithSMPdjS_S_,(.L_x_9 - _Z44computeSumDiffElemWithOneElemPerThreadWithSMPdjS_S_)
        .other          _Z44computeSumDiffElemWithOneElemPerThreadWithSMPdjS_S_,@"STO_CUDA_ENTRY STV_DEFAULT"
_Z44computeSumDiffElemWithOneElemPerThreadWithSMPdjS_S_:
.text._Z44computeSumDiffElemWithOneElemPerThreadWithSMPdjS_S_:
[----:B------:R-:W-:Y:S01]  /*0000*/  LDC R1, c[0x0][0x37c] ;  /* 0x0000df00ff017b82 */ /* 0x000fe20000000800 */
[----:B------:R-:W-:Y:S05]  /*0010*/  EXIT ;  /* 0x000000000000794d */ /* 0x000fea0003800000 */
.L_x_0:
[----:B------:R-:W-:-:S00]  /*0020*/  BRA `(.L_x_0) ;  /* 0xfffffffc00fc7947 */ /* 0x000fc0000383ffff */
[----:B------:R-:W-:-:S00]  /*0030*/  NOP ;  /* 0x0000000000007918 */ /* 0x000fc00000000000 */
        /* <DEDUP_REMOVED lines=12> */
.L_x_9:


//--------------------- .text._Z42computeGlobalSumWithOneElemPerThreadWithSMPdjS_ --------------------------
	.section	.text._Z42computeGlobalSumWithOneElemPerThreadWithSMPdjS_,"ax",@progbits
	.align	128
        .global         _Z42computeGlobalSumWithOneElemPerThreadWithSMPdjS_
        .type           _Z42computeGlobalSumWithOneElemPerThreadWithSMPdjS_,@function
        .size           _Z42computeGlobalSumWithOneElemPerThreadWithSMPdjS_,(.L_x_10 - _Z42computeGlobalSumWithOneElemPerThreadWithSMPdjS_)
        .other          _Z42computeGlobalSumWithOneElemPerThreadWithSMPdjS_,@"STO_CUDA_ENTRY STV_DEFAULT"
_Z42computeGlobalSumWithOneElemPerThreadWithSMPdjS_:
.text._Z42computeGlobalSumWithOneElemPerThreadWithSMPdjS_:
[----:B------:R-:W-:Y:S01]  /*0000*/  LDC R1, c[0x0][0x37c] ;  /* 0x0000df00ff017b82 */ /* 0x000fe20000000800 */
[----:B------:R-:W-:Y:S05]  /*0010*/  EXIT ;  /* 0x000000000000794d */ /* 0x000fea0003800000 */
.L_x_1:
        /* <DEDUP_REMOVED lines=14> */
.L_x_10:


//--------------------- .text._Z44computeSumDiffElemWithMultipleElemsPerThreadPdjjS_S_ --------------------------
	.section	.text._Z44computeSumDiffElemWithMultipleElemsPerThreadPdjjS_S_,"ax",@progbits
	.align	128
        .global         _Z44computeSumDiffElemWithMultipleElemsPerThreadPdjjS_S_
        .type           _Z44computeSumDiffElemWithMultipleElemsPerThreadPdjjS_S_,@function
        .size           _Z44computeSumDiffElemWithMultipleElemsPerThreadPdjjS_S_,(.L_x_11 - _Z44computeSumDiffElemWithMultipleElemsPerThreadPdjjS_S_)
        .other          _Z44computeSumDiffElemWithMultipleElemsPerThreadPdjjS_S_,@"STO_CUDA_ENTRY STV_DEFAULT"
_Z44computeSumDiffElemWithMultipleElemsPerThreadPdjjS_S_:
.text._Z44computeSumDiffElemWithMultipleElemsPerThreadPdjjS_S_:
[----:B------:R-:W-:Y:S01]  /*0000*/  LDC R1, c[0x0][0x37c] ;  /* 0x0000df00ff017b82 */ /* 0x000fe20000000800 */
[----:B------:R-:W-:Y:S05]  /*0010*/  EXIT ;  /* 0x000000000000794d */ /* 0x000fea0003800000 */
.L_x_2:
        /* <DEDUP_REMOVED lines=14> */
.L_x_11:


//--------------------- .text._Z42computeGlobalSumWithMultipleElemsPerThreadPdjjS_ --------------------------
	.section	.text._Z42computeGlobalSumWithMultipleElemsPerThreadPdjjS_,"ax",@progbits
	.align	128
        .global         _Z42computeGlobalSumWithMultipleElemsPerThreadPdjjS_
        .type           _Z42computeGlobalSumWithMultipleElemsPerThreadPdjjS_,@function
        .size           _Z42computeGlobalSumWithMultipleElemsPerThreadPdjjS_,(.L_x_12 - _Z42computeGlobalSumWithMultipleElemsPerThreadPdjjS_)
        .other          _Z42computeGlobalSumWithMultipleElemsPerThreadPdjjS_,@"STO_CUDA_ENTRY STV_DEFAULT"
_Z42computeGlobalSumWithMultipleElemsPerThreadPdjjS_:
.text._Z42computeGlobalSumWithMultipleElemsPerThreadPdjjS_:
[----:B------:R-:W-:Y:S01]  /*0000*/  LDC R1, c[0x0][0x37c] ;  /* 0x0000df00ff017b82 */ /* 0x000fe20000000800 */
[----:B------:R-:W-:Y:S05]  /*0010*/  EXIT ;  /* 0x000000000000794d */ /* 0x000fea0003800000 */
.L_x_3:
        /* <DEDUP_REMOVED lines=14> */
.L_x_12:


//--------------------- .text._Z34computeStdDevWithGlobalSumDiffElemjPdS_ --------------------------
	.section	.text._Z34computeStdDevWithGlobalSumDiffElemjPdS_,"ax",@progbits
	.align	128
        .global         _Z34computeStdDevWithGlobalSumDiffElemjPdS_
        .type           _Z34computeStdDevWithGlobalSumDiffElemjPdS_,@function
        .size           _Z34computeStdDevWithGlobalSumDiffElemjPdS_,(.L_x_13 - _Z34computeStdDevWithGlobalSumDiffElemjPdS_)
        .other          _Z34computeStdDevWithGlobalSumDiffElemjPdS_,@"STO_CUDA_ENTRY STV_DEFAULT"
_Z34computeStdDevWithGlobalSumDiffElemjPdS_:
.text._Z34computeStdDevWithGlobalSumDiffElemjPdS_:
[----:B------:R-:W-:Y:S01]  /*0000*/  LDC R1, c[0x0][0x37c] ;  /* 0x0000df00ff017b82 */ /* 0x000fe20000000800 */
[----:B------:R-:W-:Y:S05]  /*0010*/  EXIT ;  /* 0x000000000000794d */ /* 0x000fea0003800000 */
.L_x_4:
        /* <DEDUP_REMOVED lines=14> */
.L_x_13:


//--------------------- .text._Z38computeSumDiffElemWithOneElemPerThreadPdjS_S_ --------------------------
	.section	.text._Z38computeSumDiffElemWithOneElemPerThreadPdjS_S_,"ax",@progbits
	.align	128
        .global         _Z38computeSumDiffElemWithOneElemPerThreadPdjS_S_
        .type           _Z38computeSumDiffElemWithOneElemPerThreadPdjS_S_,@function
        .size           _Z38computeSumDiffElemWithOneElemPerThreadPdjS_S_,(.L_x_14 - _Z38computeSumDiffElemWithOneElemPerThreadPdjS_S_)
        .other          _Z38computeSumDiffElemWithOneElemPerThreadPdjS_S_,@"STO_CUDA_ENTRY STV_DEFAULT"
_Z38computeSumDiffElemWithOneElemPerThreadPdjS_S_:
.text._Z38computeSumDiffElemWithOneElemPerThreadPdjS_S_:
[----:B------:R-:W-:Y:S01]  /*0000*/  LDC R1, c[0x0][0x37c] ;  /* 0x0000df00ff017b82 */ /* 0x000fe20000000800 */
[----:B------:R-:W-:Y:S05]  /*0010*/  EXIT ;  /* 0x000000000000794d */ /* 0x000fea0003800000 */
.L_x_5:
        /* <DEDUP_REMOVED lines=14> */
.L_x_14:


//--------------------- .text._Z36computeGlobalSumWithOneElemPerThreadPdjS_ --------------------------
	.section	.text._Z36computeGlobalSumWithOneElemPerThreadPdjS_,"ax",@progbits
	.align	128
        .global         _Z36computeGlobalSumWithOneElemPerThreadPdjS_
        .type           _Z36computeGlobalSumWithOneElemPerThreadPdjS_,@function
        .size           _Z36computeGlobalSumWithOneElemPerThreadPdjS_,(.L_x_15 - _Z36computeGlobalSumWithOneElemPerThreadPdjS_)
        .other          _Z36computeGlobalSumWithOneElemPerThreadPdjS_,@"STO_CUDA_ENTRY STV_DEFAULT"
_Z36computeGlobalSumWithOneElemPerThreadPdjS_:
.text._Z36computeGlobalSumWithOneElemPerThreadPdjS_:
[----:B------:R-:W-:Y:S01]  /*0000*/  LDC R1, c[0x0][0x37c] ;  /* 0x0000df00ff017b82 */ /* 0x000fe20000000800 */
[----:B------:R-:W-:Y:S05]  /*0010*/  EXIT ;  /* 0x000000000000794d */ /* 0x000fea0003800000 */
.L_x_6:
        /* <DEDUP_REMOVED lines=14> */
.L_x_15:


//--------------------- .text._Z22computeStdDevOneThreadPdS_jS_ --------------------------
	.section	.text._Z22computeStdDevOneThreadPdS_jS_,"ax",@progbits
	.align	128
        .global         _Z22computeStdDevOneThreadPdS_jS_
        .type           _Z22computeStdDevOneThreadPdS_jS_,@function
        .size           _Z22computeStdDevOneThreadPdS_jS_,(.L_x_16 - _Z22computeStdDevOneThreadPdS_jS_)
        .other          _Z22computeStdDevOneThreadPdS_jS_,@"STO_CUDA_ENTRY STV_DEFAULT"
_Z22computeStdDevOneThreadPdS_jS_:
.text._Z22computeStdDevOneThreadPdS_jS_:
[----:B------:R-:W-:Y:S01]  /*0000*/  LDC R1, c[0x0][0x37c] ;  /* 0x0000df00ff017b82 */ /* 0x000fe20000000800 */
[----:B------:R-:W-:Y:S05]  /*0010*/  EXIT ;  /* 0x000000000000794d */ /* 0x000fea0003800000 */
.L_x_7:
        /* <DEDUP_REMOVED lines=14> */
.L_x_16:


//--------------------- .text._Z20computeMeanOneThreadPdS_j --------------------------
	.section	.text._Z20computeMeanOneThreadPdS_j,"ax",@progbits
	.align	128
        .global         _Z20computeMeanOneThreadPdS_j
        .type           _Z20computeMeanOneThreadPdS_j,@function
        .size           _Z20computeMeanOneThreadPdS_j,(.L_x_17 - _Z20computeMeanOneThreadPdS_j)
        .other          _Z20computeMeanOneThreadPdS_j,@"STO_CUDA_ENTRY STV_DEFAULT"
_Z20computeMeanOneThreadPdS_j:
.text._Z20computeMeanOneThreadPdS_j:
[----:B------:R-:W-:Y:S01]  /*0000*/  LDC R1, c[0x0][0x37c] ;  /* 0x0000df00ff017b82 */ /* 0x000fe20000000800 */
[----:B------:R-:W-:Y:S05]  /*0010*/  EXIT ;  /* 0x000000000000794d */ /* 0x000fea0003800000 */
.L_x_8:
        /* <DEDUP_REMOVED lines=14> */
.L_x_17:


//--------------------- .nv.shared.reserved.0     --------------------------
	.section	.nv.shared.reserved.0,"aw",@nobits
	.weak		__nv_reservedSMEM_offset_0_alias
	.size		__nv_reservedSMEM_offset_0_alias, 0, 64
	.other		__nv_reservedSMEM_offset_0_alias,@"STO_CUDA_RESERVED_SHARED STV_DEFAULT"
__nv_reservedSMEM_offset_0_alias:
	.zero		0
	.zero		64


//--------------------- .nv.constant0._Z44computeSumDiffElemWithOneElemPerThreadWithSMPdjS_S_ --------------------------
	.section	.nv.constant0._Z44computeSumDiffElemWithOneElemPerThreadWithSMPdjS_S_,"a",@progbits
	.sectionflags	@""
	.align	4
.nv.constant0._Z44computeSumDiffElemWithOneElemPerThreadWithSMPdjS_S_:
	.zero		928


//--------------------- .nv.constant0._Z42computeGlobalSumWithOneElemPerThreadWithSMPdjS_ --------------------------
	.section	.nv.constant0._Z42computeGlobalSumWithOneElemPerThreadWithSMPdjS_,"a",@progbits
	.sectionflags	@""
	.align	4
.nv.constant0._Z42computeGlobalSumWithOneElemPerThreadWithSMPdjS_:
	.zero		920


//--------------------- .nv.constant0._Z44computeSumDiffElemWithMultipleElemsPerThreadPdjjS_S_ --------------------------
	.section	.nv.constant0._Z44computeSumDiffElemWithMultipleElemsPerThreadPdjjS_S_,"a",@progbits
	.sectionflags	@""
	.align	4
.nv.constant0._Z44computeSumDiffElemWithMultipleElemsPerThreadPdjjS_S_:
	.zero		928


//--------------------- .nv.constant0._Z42computeGlobalSumWithMultipleElemsPerThreadPdjjS_ --------------------------
	.section	.nv.constant0._Z42computeGlobalSumWithMultipleElemsPerThreadPdjjS_,"a",@progbits
	.sectionflags	@""
	.align	4
.nv.constant0._Z42computeGlobalSumWithMultipleElemsPerThreadPdjjS_:
	.zero		920


//--------------------- .nv.constant0._Z34computeStdDevWithGlobalSumDiffElemjPdS_ --------------------------
	.section	.nv.constant0._Z34computeStdDevWithGlobalSumDiffElemjPdS_,"a",@progbits
	.sectionflags	@""
	.align	4
.nv.constant0._Z34computeStdDevWithGlobalSumDiffElemjPdS_:
	.zero		920


//--------------------- .nv.constant0._Z38computeSumDiffElemWithOneElemPerThreadPdjS_S_ --------------------------
	.section	.nv.constant0._Z38computeSumDiffElemWithOneElemPerThreadPdjS_S_,"a",@progbits
	.sectionflags	@""
	.align	4
.nv.constant0._Z38computeSumDiffElemWithOneElemPerThreadPdjS_S_:
	.zero		928


//--------------------- .nv.constant0._Z36computeGlobalSumWithOneElemPerThreadPdjS_ --------------------------
	.section	.nv.constant0._Z36computeGlobalSumWithOneElemPerThreadPdjS_,"a",@progbits
	.sectionflags	@""
	.align	4
.nv.constant0._Z36computeGlobalSumWithOneElemPerThreadPdjS_:
	.zero		920


//--------------------- .nv.constant0._Z22computeStdDevOneThreadPdS_jS_ --------------------------
	.section	.nv.constant0._Z22computeStdDevOneThreadPdS_jS_,"a",@progbits
	.sectionflags	@""
	.align	4
.nv.constant0._Z22computeStdDevOneThreadPdS_jS_:
	.zero		928


//--------------------- .nv.constant0._Z20computeMeanOneThreadPdS_j --------------------------
	.section	.nv.constant0._Z20computeMeanOneThreadPdS_j,"a",@progbits
	.sectionflags	@""
	.align	4
.nv.constant0._Z20computeMeanOneThreadPdS_j:
	.zero		916


//--------------------- SYMBOLS --------------------------

	.type		.nv.reservedSmem.offset0,@object
	.size		.nv.reservedSmem.offset0,0x4
